//
// Generated by NVIDIA NVVM Compiler
//
// Compiler Build ID: CL-36424714
// Cuda compilation tools, release 13.0, V13.0.88
// Based on NVVM 20.0.0
//

.version 9.0
.target sm_100
.address_size 64

	// .globl	_Z6updateiiPf
// _ZZ6updateiiPfE5value has been demoted
// _ZZ6updateiiPfE6oldval has been demoted
.global .align 4 .b8 __cudart_i2opi_f[24] = {65, 144, 67, 60, 153, 149, 98, 219, 192, 221, 52, 245, 209, 87, 39, 252, 41, 21, 68, 78, 110, 131, 249, 162};

.visible .entry _Z6updateiiPf(
	.param .u32 _Z6updateiiPf_param_0,
	.param .u32 _Z6updateiiPf_param_1,
	.param .u64 .ptr .align 1 _Z6updateiiPf_param_2
)
{
	.local .align 4 .b8 	__local_depot0[28];
	.reg .b64 	%SP;
	.reg .b64 	%SPL;
	.reg .pred 	%p<17>;
	.reg .b32 	%r<59>;
	.reg .b32 	%f<60>;
	.reg .b64 	%rd<25>;
	.reg .b64 	%fd<20>;
	// demoted variable
	.shared .align 4 .f32 _ZZ6updateiiPfE5value;
	// demoted variable
	.shared .align 4 .f32 _ZZ6updateiiPfE6oldval;
	mov.u64 	%SPL, __local_depot0;
	ld.param.u32 	%r23, [_Z6updateiiPf_param_0];
	ld.param.u32 	%r24, [_Z6updateiiPf_param_1];
	ld.param.u64 	%rd9, [_Z6updateiiPf_param_2];
	add.u64 	%rd1, %SPL, 0;
	mov.u32 	%r25, %ctaid.x;
	mov.u32 	%r26, %ntid.x;
	mov.u32 	%r27, %tid.x;
	mad.lo.s32 	%r1, %r25, %r26, %r27;
	add.s32 	%r28, %r23, -1;
	cvt.rn.f32.s32 	%f22, %r28;
	add.s32 	%r29, %r1, -1;
	cvt.rn.f32.s32 	%f23, %r29;
	div.rn.f32 	%f24, %f23, %f22;
	mul.f32 	%f1, %f24, 0f40C90FDB;
	mul.f32 	%f25, %f1, 0f3F22F983;
	cvt.rni.s32.f32 	%r56, %f25;
	cvt.rn.f32.s32 	%f26, %r56;
	fma.rn.f32 	%f27, %f26, 0fBFC90FDA, %f1;
	fma.rn.f32 	%f28, %f26, 0fB3A22168, %f27;
	fma.rn.f32 	%f48, %f26, 0fA7C234C5, %f28;
	abs.f32 	%f3, %f1;
	setp.ltu.f32 	%p1, %f3, 0f47CE4780;
	@%p1 bra 	$L__BB0_8;
	setp.neu.f32 	%p2, %f3, 0f7F800000;
	@%p2 bra 	$L__BB0_3;
	mov.f32 	%f31, 0f00000000;
	mul.rn.f32 	%f48, %f1, %f31;
	mov.b32 	%r56, 0;
	bra.uni 	$L__BB0_8;
$L__BB0_3:
	mov.b32 	%r3, %f1;
	shl.b32 	%r31, %r3, 8;
	or.b32  	%r4, %r31, -2147483648;
	mov.b64 	%rd24, 0;
	mov.b32 	%r53, 0;
	mov.u64 	%rd22, __cudart_i2opi_f;
	mov.u64 	%rd23, %rd1;
$L__BB0_4:
	.pragma "nounroll";
	ld.global.nc.u32 	%r32, [%rd22];
	mad.wide.u32 	%rd13, %r32, %r4, %rd24;
	shr.u64 	%rd24, %rd13, 32;
	st.local.u32 	[%rd23], %rd13;
	add.s32 	%r53, %r53, 1;
	add.s64 	%rd23, %rd23, 4;
	add.s64 	%rd22, %rd22, 4;
	setp.ne.s32 	%p3, %r53, 6;
	@%p3 bra 	$L__BB0_4;
	shr.u32 	%r33, %r3, 23;
	st.local.u32 	[%rd1+24], %rd24;
	and.b32  	%r7, %r33, 31;
	and.b32  	%r34, %r33, 224;
	add.s32 	%r35, %r34, -128;
	shr.u32 	%r36, %r35, 5;
	mul.wide.u32 	%rd14, %r36, 4;
	sub.s64 	%rd8, %rd1, %rd14;
	ld.local.u32 	%r54, [%rd8+24];
	ld.local.u32 	%r55, [%rd8+20];
	setp.eq.s32 	%p4, %r7, 0;
	@%p4 bra 	$L__BB0_7;
	shf.l.wrap.b32 	%r54, %r55, %r54, %r7;
	ld.local.u32 	%r37, [%rd8+16];
	shf.l.wrap.b32 	%r55, %r37, %r55, %r7;
$L__BB0_7:
	shr.u32 	%r38, %r54, 30;
	shf.l.wrap.b32 	%r39, %r55, %r54, 2;
	shl.b32 	%r40, %r55, 2;
	shr.u32 	%r41, %r39, 31;
	add.s32 	%r42, %r41, %r38;
	neg.s32 	%r43, %r42;
	setp.lt.s32 	%p5, %r3, 0;
	selp.b32 	%r56, %r43, %r42, %p5;
	xor.b32  	%r44, %r39, %r3;
	shr.s32 	%r45, %r39, 31;
	xor.b32  	%r46, %r45, %r39;
	xor.b32  	%r47, %r45, %r40;
	cvt.u64.u32 	%rd15, %r46;
	shl.b64 	%rd16, %rd15, 32;
	cvt.u64.u32 	%rd17, %r47;
	or.b64  	%rd18, %rd16, %rd17;
	cvt.rn.f64.s64 	%fd1, %rd18;
	mul.f64 	%fd2, %fd1, 0d3BF921FB54442D19;
	cvt.rn.f32.f64 	%f29, %fd2;
	neg.f32 	%f30, %f29;
	setp.lt.s32 	%p6, %r44, 0;
	selp.f32 	%f48, %f30, %f29, %p6;
$L__BB0_8:
	mul.rn.f32 	%f32, %f48, %f48;
	and.b32  	%r49, %r56, 1;
	setp.eq.b32 	%p7, %r49, 1;
	selp.f32 	%f33, 0f3F800000, %f48, %p7;
	fma.rn.f32 	%f34, %f32, %f33, 0f00000000;
	fma.rn.f32 	%f35, %f32, 0f37CBAC00, 0fBAB607ED;
	selp.f32 	%f36, %f35, 0fB94D4153, %p7;
	selp.f32 	%f37, 0f3D2AAABB, 0f3C0885E4, %p7;
	fma.rn.f32 	%f38, %f36, %f32, %f37;
	selp.f32 	%f39, 0fBEFFFFFF, 0fBE2AAAA8, %p7;
	fma.rn.f32 	%f40, %f38, %f32, %f39;
	fma.rn.f32 	%f41, %f40, %f34, %f33;
	and.b32  	%r50, %r56, 2;
	setp.eq.s32 	%p8, %r50, 0;
	mov.f32 	%f42, 0f00000000;
	sub.f32 	%f43, %f42, %f41;
	selp.f32 	%f51, %f41, %f43, %p8;
	st.shared.f32 	[_ZZ6updateiiPfE5value], %f51;
	st.shared.f32 	[_ZZ6updateiiPfE6oldval], %f51;
	setp.eq.s32 	%p9, %r1, 1;
	setp.eq.s32 	%p10, %r1, %r23;
	or.pred  	%p11, %p9, %p10;
	@%p11 bra 	$L__BB0_18;
	setp.lt.s32 	%p12, %r24, 1;
	@%p12 bra 	$L__BB0_17;
	and.b32  	%r16, %r24, 3;
	setp.lt.u32 	%p13, %r24, 4;
	mov.f32 	%f58, %f51;
	@%p13 bra 	$L__BB0_13;
	and.b32  	%r51, %r24, 2147483644;
	neg.s32 	%r57, %r51;
	mov.f32 	%f58, %f51;
$L__BB0_12:
	cvt.f64.f32 	%fd3, %f58;
	mul.f64 	%fd4, %fd3, 0d3FFD1EB850000000;
	cvt.f64.f32 	%fd5, %f51;
	sub.f64 	%fd6, %fd4, %fd5;
	cvt.rn.f32.f64 	%f45, %fd6;
	cvt.f64.f32 	%fd7, %f45;
	mul.f64 	%fd8, %fd7, 0d3FFD1EB850000000;
	sub.f64 	%fd9, %fd8, %fd3;
	cvt.rn.f32.f64 	%f46, %fd9;
	cvt.f64.f32 	%fd10, %f46;
	mul.f64 	%fd11, %fd10, 0d3FFD1EB850000000;
	sub.f64 	%fd12, %fd11, %fd7;
	cvt.rn.f32.f64 	%f51, %fd12;
	cvt.f64.f32 	%fd13, %f51;
	mul.f64 	%fd14, %fd13, 0d3FFD1EB850000000;
	sub.f64 	%fd15, %fd14, %fd10;
	cvt.rn.f32.f64 	%f58, %fd15;
	add.s32 	%r57, %r57, 4;
	setp.ne.s32 	%p14, %r57, 0;
	@%p14 bra 	$L__BB0_12;
$L__BB0_13:
	setp.eq.s32 	%p15, %r16, 0;
	@%p15 bra 	$L__BB0_16;
	neg.s32 	%r58, %r16;
	mov.f32 	%f56, %f51;
$L__BB0_15:
	.pragma "nounroll";
	mov.f32 	%f51, %f58;
	cvt.f64.f32 	%fd16, %f51;
	mul.f64 	%fd17, %fd16, 0d3FFD1EB850000000;
	cvt.f64.f32 	%fd18, %f56;
	sub.f64 	%fd19, %fd17, %fd18;
	cvt.rn.f32.f64 	%f58, %fd19;
	add.s32 	%r58, %r58, 1;
	setp.ne.s32 	%p16, %r58, 0;
	mov.f32 	%f56, %f51;
	@%p16 bra 	$L__BB0_15;
$L__BB0_16:
	st.shared.f32 	[_ZZ6updateiiPfE5value], %f58;
	st.shared.f32 	[_ZZ6updateiiPfE6oldval], %f51;
	mov.f32 	%f51, %f58;
$L__BB0_17:
	cvta.to.global.u64 	%rd19, %rd9;
	mul.wide.s32 	%rd20, %r1, 4;
	add.s64 	%rd21, %rd19, %rd20;
	st.global.f32 	[%rd21], %f51;
	ret;
$L__BB0_18:
	mov.b32 	%r52, 0;
	st.shared.u32 	[_ZZ6updateiiPfE5value], %r52;
	mov.f32 	%f51, 0f00000000;
	bra.uni 	$L__BB0_17;

}


// ===== COMPILED SASS (sm_100) =====

	.target	sm_100

	.elftype	@"ET_EXEC"


//--------------------- .note.nv.tkinfo           --------------------------
	.section	.note.nv.tkinfo,"",@"SHT_NOTE"
	.sectionflags	@"SHF_NOTE_NV_TKINFO"
	.tkinfo
        /*0018*/ 	.word	0x00000002
        /*0030*/ 	.string	""
        /*0030*/ 	.string	"ptxas"
        /*0030*/ 	.string	"Cuda compilation tools, release 13.0, V13.0.88"
        /*0030*/ 	.string	"Build cuda_13.0.r13.0/compiler.36424714_0"
        /*0030*/ 	.string	"-arch sm_100 -m 64 "



//--------------------- .note.nv.cuinfo           --------------------------
	.section	.note.nv.cuinfo,"",@"SHT_NOTE"
	.sectionflags	@"SHF_NOTE_NV_CUINFO"
        /*0018*/ 	.short	0x0002
        /*001a*/ 	.short	0x0064
        /*001c*/ 	.short	0x0082
	.zero		2


//--------------------- .nv.info                  --------------------------
	.section	.nv.info,"",@"SHT_CUDA_INFO"
	.align	4


	//----- nvinfo : EIATTR_REGCOUNT
	.align		4
        /*0000*/ 	.byte	0x04, 0x2f
        /*0002*/ 	.short	(.L_2 - .L_1)
	.align		4
.L_1:
        /*0004*/ 	.word	index@(_Z6updateiiPf)
        /*0008*/ 	.word	0x00000014


	//----- nvinfo : EIATTR_FRAME_SIZE
	.align		4
.L_2:
        /*000c*/ 	.byte	0x04, 0x11
        /*000e*/ 	.short	(.L_4 - .L_3)
	.align		4
.L_3:
        /*0010*/ 	.word	index@($__internal_0_$__cuda_sm3x_div_rn_noftz_f32_slowpath)
        /*0014*/ 	.word	0x00000020


	//----- nvinfo : EIATTR_FRAME_SIZE
	.align		4
.L_4:
        /*0018*/ 	.byte	0x04, 0x11
        /*001a*/ 	.short	(.L_6 - .L_5)
	.align		4
.L_5:
        /*001c*/ 	.word	index@(_Z6updateiiPf)
        /*0020*/ 	.word	0x00000020


	//----- nvinfo : EIATTR_MIN_STACK_SIZE
	.align		4
.L_6:
        /*0024*/ 	.byte	0x04, 0x12
        /*0026*/ 	.short	(.L_8 - .L_7)
	.align		4
.L_7:
        /*0028*/ 	.word	index@(_Z6updateiiPf)
        /*002c*/ 	.word	0x00000020
.L_8:


//--------------------- .nv.compat                --------------------------
	.section	.nv.compat,"",@"SHT_CUDA_COMPAT_INFO"
	.align	4
        /*0000*/ 	.byte	0x02, 0x09, 0x00, 0x00, 0x02, 0x02, 0x01, 0x00, 0x02, 0x05, 0x05, 0x00, 0x03, 0x07, 0x01, 0x01
        /*0010*/ 	.byte	0x02, 0x03, 0x00, 0x00, 0x02, 0x06, 0x01, 0x00, 0x04, 0x0b, 0x08, 0x00, 0x01, 0x00, 0x00, 0x00
        /*0020*/ 	.byte	0x00, 0x00, 0x00, 0x00


//--------------------- .nv.info._Z6updateiiPf    --------------------------
	.section	.nv.info._Z6updateiiPf,"",@"SHT_CUDA_INFO"
	.sectionflags	@""
	.align	4


	//----- nvinfo : EIATTR_CUDA_API_VERSION
	.align		4
        /*0000*/ 	.byte	0x04, 0x37
        /*0002*/ 	.short	(.L_10 - .L_9)
.L_9:
        /*0004*/ 	.word	0x00000082


	//----- nvinfo : EIATTR_KPARAM_INFO
	.align		4
.L_10:
        /*0008*/ 	.byte	0x04, 0x17
        /*000a*/ 	.short	(.L_12 - .L_11)
.L_11:
        /*000c*/ 	.word	0x00000000
        /*0010*/ 	.short	0x0002
        /*0012*/ 	.short	0x0008
        /*0014*/ 	.byte	0x00, 0xf5, 0x21, 0x00


	//----- nvinfo : EIATTR_KPARAM_INFO
	.align		4
.L_12:
        /*0018*/ 	.byte	0x04, 0x17
        /*001a*/ 	.short	(.L_14 - .L_13)
.L_13:
        /*001c*/ 	.word	0x00000000
        /*0020*/ 	.short	0x0001
        /*0022*/ 	.short	0x0004
        /*0024*/ 	.byte	0x00, 0xf0, 0x11, 0x00


	//----- nvinfo : EIATTR_KPARAM_INFO
	.align		4
.L_14:
        /*0028*/ 	.byte	0x04, 0x17
        /*002a*/ 	.short	(.L_16 - .L_15)
.L_15:
        /*002c*/ 	.word	0x00000000
        /*0030*/ 	.short	0x0000
        /*0032*/ 	.short	0x0000
        /*0034*/ 	.byte	0x00, 0xf0, 0x11, 0x00


	//----- nvinfo : EIATTR_SPARSE_MMA_MASK
	.align		4
.L_16:
        /*0038*/ 	.byte	0x03, 0x50
        /*003a*/ 	.short	0x0000


	//----- nvinfo : EIATTR_MAXREG_COUNT
	.align		4
        /*003c*/ 	.byte	0x03, 0x1b
        /*003e*/ 	.short	0x00ff


	//----- nvinfo : EIATTR_MERCURY_ISA_VERSION
	.align		4
        /*0040*/ 	.byte	0x03, 0x5f
        /*0042*/ 	.short	0x0101


	//----- nvinfo : EIATTR_VRC_CTA_INIT_COUNT
	.align		4
        /*0044*/ 	.byte	0x02, 0x4a
	.zero		1
	.zero		1


	//----- nvinfo : EIATTR_EXIT_INSTR_OFFSETS
	.align		4
        /*0048*/ 	.byte	0x04, 0x1c
        /*004a*/ 	.short	(.L_18 - .L_17)


	//   ....[0]....
.L_17:
        /*004c*/ 	.word	0x00001090


	//----- nvinfo : EIATTR_CRS_STACK_SIZE
	.align		4
.L_18:
        /*0050*/ 	.byte	0x04, 0x1e
        /*0052*/ 	.short	(.L_20 - .L_19)
.L_19:
        /*0054*/ 	.word	0x00000000


	//----- nvinfo : EIATTR_CBANK_PARAM_SIZE
	.align		4
.L_20:
        /*0058*/ 	.byte	0x03, 0x19
        /*005a*/ 	.short	0x0010


	//----- nvinfo : EIATTR_PARAM_CBANK
	.align		4
        /*005c*/ 	.byte	0x04, 0x0a
        /*005e*/ 	.short	(.L_22 - .L_21)
	.align		4
.L_21:
        /*0060*/ 	.word	index@(.nv.constant0._Z6updateiiPf)
        /*0064*/ 	.short	0x0380
        /*0066*/ 	.short	0x0010


	//----- nvinfo : EIATTR_SW_WAR
	.align		4
.L_22:
        /*0068*/ 	.byte	0x04, 0x36
        /*006a*/ 	.short	(.L_24 - .L_23)
.L_23:
        /*006c*/ 	.word	0x00000008
.L_24:


//--------------------- .nv.callgraph             --------------------------
	.section	.nv.callgraph,"",@"SHT_CUDA_CALLGRAPH"
	.align	4
	.sectionentsize	8
	.align		4
        /*0000*/ 	.word	0x00000000
	.align		4
        /*0004*/ 	.word	0xffffffff
	.align		4
        /*0008*/ 	.word	0x00000000
	.align		4
        /*000c*/ 	.word	0xfffffffe
	.align		4
        /*0010*/ 	.word	0x00000000
	.align		4
        /*0014*/ 	.word	0xfffffffd
	.align		4
        /*0018*/ 	.word	0x00000000
	.align		4
        /*001c*/ 	.word	0xfffffffc


//--------------------- .nv.constant4             --------------------------
	.section	.nv.constant4,"a",@progbits
	.align	8
	.align		8
.nv.constant4:
        /*0000*/ 	.dword	__cudart_i2opi_f


//--------------------- .text._Z6updateiiPf       --------------------------
	.section	.text._Z6updateiiPf,"ax",@progbits
	.align	128
        .global         _Z6updateiiPf
        .type           _Z6updateiiPf,@function
        .size           _Z6updateiiPf,(.L_x_26 - _Z6updateiiPf)
        .other          _Z6updateiiPf,@"STO_CUDA_ENTRY STV_DEFAULT"
_Z6updateiiPf:
.text._Z6updateiiPf:
[----:B------:R-:W0:Y:S01]  /*0000*/  LDC R1, c[0x0][0x37c] ;  /* 0x0000df00ff017b82 */ /* 0x000e220000000800 */
[----:B------:R-:W1:Y:S01]  /*0010*/  S2R R0, SR_TID.X ;  /* 0x0000000000007919 */ /* 0x000e620000002100 */
[----:B------:R-:W2:Y:S06]  /*0020*/  LDCU UR4, c[0x0][0x380] ;  /* 0x00007000ff0477ac */ /* 0x000eac0008000800 */
[----:B------:R-:W1:Y:S01]  /*0030*/  S2UR UR5, SR_CTAID.X ;  /* 0x00000000000579c3 */ /* 0x000e620000002500 */
[----:B------:R-:W-:Y:S01]  /*0040*/  BSSY.RECONVERGENT B0, `(.L_x_0) ;  /* 0x0000013000007945 */ /* 0x000fe20003800200 */
[----:B0-----:R-:W-:-:S06]  /*0050*/  VIADD R1, R1, 0xffffffe0 ;  /* 0xffffffe001017836 */ /* 0x001fcc0000000000 */
[----:B------:R-:W1:Y:S01]  /*0060*/  LDC R5, c[0x0][0x360] ;  /* 0x0000d800ff057b82 */ /* 0x000e620000000800 */
[----:B--2---:R-:W-:-:S06]  /*0070*/  UIADD3 UR4, UPT, UPT, UR4, -0x1, URZ ;  /* 0xffffffff04047890 */ /* 0x004fcc000fffe0ff */
[----:B------:R-:W-:-:S04]  /*0080*/  I2FP.F32.S32 R3, UR4 ;  /* 0x0000000400037c45 */ /* 0x000fc80008201400 */
[----:B------:R-:W0:Y:S01]  /*0090*/  MUFU.RCP R2, R3 ;  /* 0x0000000300027308 */ /* 0x000e220000001000 */
[----:B-1----:R-:W-:-:S04]  /*00a0*/  IMAD R5, R5, UR5, R0 ;  /* 0x0000000505057c24 */ /* 0x002fc8000f8e0200 */
[----:B------:R-:W-:-:S05]  /*00b0*/  VIADD R0, R5, 0xffffffff ;  /* 0xffffffff05007836 */ /* 0x000fca0000000000 */
[----:B------:R-:W-:Y:S01]  /*00c0*/  I2FP.F32.S32 R0, R0 ;  /* 0x0000000000007245 */ /* 0x000fe20000201400 */
[----:B0-----:R-:W-:-:S03]  /*00d0*/  FFMA R7, -R3, R2, 1 ;  /* 0x3f80000003077423 */ /* 0x001fc60000000102 */
[----:B------:R-:W0:Y:S01]  /*00e0*/  FCHK P0, R0, R3 ;  /* 0x0000000300007302 */ /* 0x000e220000000000 */
[----:B------:R-:W-:-:S04]  /*00f0*/  FFMA R7, R2, R7, R2 ;  /* 0x0000000702077223 */ /* 0x000fc80000000002 */
[----:B------:R-:W-:-:S04]  /*0100*/  FFMA R2, R0, R7, RZ ;  /* 0x0000000700027223 */ /* 0x000fc800000000ff */
[----:B------:R-:W-:-:S04]  /*0110*/  FFMA R4, -R3, R2, R0 ;  /* 0x0000000203047223 */ /* 0x000fc80000000100 */
[----:B------:R-:W-:Y:S01]  /*0120*/  FFMA R7, R7, R4, R2 ;  /* 0x0000000407077223 */ /* 0x000fe20000000002 */
[----:B0-----:R-:W-:Y:S06]  /*0130*/  @!P0 BRA `(.L_x_1) ;  /* 0x00000000000c8947 */ /* 0x001fec0003800000 */
[----:B------:R-:W-:-:S07]  /*0140*/  MOV R2, 0x160 ;  /* 0x0000016000027802 */ /* 0x000fce0000000f00 */
[----:B------:R-:W-:Y:S05]  /*0150*/  CALL.REL.NOINC `($__internal_0_$__cuda_sm3x_div_rn_noftz_f32_slowpath) ;  /* 0x0000000c00d07944 */ /* 0x000fea0003c00000 */
[----:B------:R-:W-:-:S07]  /*0160*/  IMAD.MOV.U32 R7, RZ, RZ, R0 ;  /* 0x000000ffff077224 */ /* 0x000fce00078e0000 */
.L_x_1:
[----:B------:R-:W-:Y:S05]  /*0170*/  BSYNC.RECONVERGENT B0 ;  /* 0x0000000000007941 */ /* 0x000fea0003800200 */
.L_x_0:
[----:B------:R-:W-:Y:S01]  /*0180*/  FMUL R7, R7, 6.2831854820251464844 ;  /* 0x40c90fdb07077820 */ /* 0x000fe20000400000 */
[----:B------:R-:W0:Y:S01]  /*0190*/  LDCU.64 UR8, c[0x0][0x358] ;  /* 0x00006b00ff0877ac */ /* 0x000e220008000a00 */
[----:B------:R-:W-:Y:S02]  /*01a0*/  BSSY.RECONVERGENT B0, `(.L_x_2) ;  /* 0x0000040000007945 */ /* 0x000fe40003800200 */
[C---:B------:R-:W-:Y:S01]  /*01b0*/  FMUL R0, R7.reuse, 0.63661974668502807617 ;  /* 0x3f22f98307007820 */ /* 0x040fe20000400000 */
[----:B------:R-:W-:-:S05]  /*01c0*/  FSETP.GE.AND P0, PT, |R7|, 105615, PT ;  /* 0x47ce47800700780b */ /* 0x000fca0003f06200 */
[----:B------:R-:W1:Y:S02]  /*01d0*/  F2I.NTZ R0, R0 ;  /* 0x0000000000007305 */ /* 0x000e640000203100 */
[----:B-1----:R-:W-:-:S05]  /*01e0*/  I2FP.F32.S32 R2, R0 ;  /* 0x0000000000027245 */ /* 0x002fca0000201400 */
[----:B------:R-:W-:-:S04]  /*01f0*/  FFMA R3, R2, -1.5707962512969970703, R7 ;  /* 0xbfc90fda02037823 */ /* 0x000fc80000000007 */
[----:B------:R-:W-:-:S04]  /*0200*/  FFMA R3, R2, -7.5497894158615963534e-08, R3 ;  /* 0xb3a2216802037823 */ /* 0x000fc80000000003 */
[----:B------:R-:W-:Y:S01]  /*0210*/  FFMA R2, R2, -5.3903029534742383927e-15, R3 ;  /* 0xa7c234c502027823 */ /* 0x000fe20000000003 */
[----:B0-----:R-:W-:Y:S06]  /*0220*/  @!P0 BRA `(.L_x_3) ;  /* 0x0000000000dc8947 */ /* 0x001fec0003800000 */
[----:B------:R-:W-:-:S13]  /*0230*/  FSETP.NEU.AND P0, PT, |R7|, +INF , PT ;  /* 0x7f8000000700780b */ /* 0x000fda0003f0d200 */
[----:B------:R-:W-:Y:S01]  /*0240*/  @!P0 FMUL R2, RZ, R7 ;  /* 0x00000007ff028220 */ /* 0x000fe20000400000 */
[----:B------:R-:W-:Y:S01]  /*0250*/  @!P0 IMAD.MOV.U32 R0, RZ, RZ, RZ ;  /* 0x000000ffff008224 */ /* 0x000fe200078e00ff */
[----:B------:R-:W-:Y:S06]  /*0260*/  @!P0 BRA `(.L_x_3) ;  /* 0x0000000000cc8947 */ /* 0x000fec0003800000 */
[----:B------:R-:W-:Y:S01]  /*0270*/  IMAD.SHL.U32 R2, R7, 0x100, RZ ;  /* 0x0000010007027824 */ /* 0x000fe200078e00ff */
[----:B------:R-:W0:Y:S01]  /*0280*/  LDCU.64 UR6, c[0x4][URZ] ;  /* 0x01000000ff0677ac */ /* 0x000e220008000a00 */
[----:B------:R-:W-:Y:S02]  /*0290*/  IMAD.MOV.U32 R6, RZ, RZ, RZ ;  /* 0x000000ffff067224 */ /* 0x000fe400078e00ff */
[----:B------:R-:W-:Y:S01]  /*02a0*/  IMAD.MOV.U32 R0, RZ, RZ, R1 ;  /* 0x000000ffff007224 */ /* 0x000fe200078e0001 */
[----:B------:R-:W-:Y:S01]  /*02b0*/  LOP3.LUT R13, R2, 0x80000000, RZ, 0xfc, !PT ;  /* 0x80000000020d7812 */ /* 0x000fe200078efcff */
[----:B------:R-:W-:Y:S01]  /*02c0*/  UMOV UR5, URZ ;  /* 0x000000ff00057c82 */ /* 0x000fe20008000000 */
[----:B------:R-:W-:-:S05]  /*02d0*/  UMOV UR4, URZ ;  /* 0x000000ff00047c82 */ /* 0x000fca0008000000 */
.L_x_4:
[----:B0-----:R-:W-:Y:S02]  /*02e0*/  IMAD.U32 R8, RZ, RZ, UR6 ;  /* 0x00000006ff087e24 */ /* 0x001fe4000f8e00ff */
[----:B------:R-:W-:-:S05]  /*02f0*/  IMAD.U32 R9, RZ, RZ, UR7 ;  /* 0x00000007ff097e24 */ /* 0x000fca000f8e00ff */
[----:B------:R-:W2:Y:S01]  /*0300*/  LDG.E.CONSTANT R2, desc[UR8][R8.64] ;  /* 0x0000000808027981 */ /* 0x000ea2000c1e9900 */
[----:B------:R-:W-:Y:S02]  /*0310*/  UIADD3 UR6, UP0, UPT, UR6, 0x4, URZ ;  /* 0x0000000406067890 */ /* 0x000fe4000ff1e0ff */
[----:B------:R-:W-:Y:S02]  /*0320*/  UIADD3 UR4, UPT, UPT, UR4, 0x1, URZ ;  /* 0x0000000104047890 */ /* 0x000fe4000fffe0ff */
[----:B------:R-:W-:Y:S02]  /*0330*/  UIADD3.X UR7, UPT, UPT, URZ, UR7, URZ, UP0, !UPT ;  /* 0x00000007ff077290 */ /* 0x000fe400087fe4ff */
[----:B------:R-:W-:Y:S01]  /*0340*/  UISETP.NE.AND UP0, UPT, UR4, 0x6, UPT ;  /* 0x000000060400788c */ /* 0x000fe2000bf05270 */
[----:B--2---:R-:W-:-:S03]  /*0350*/  IMAD.WIDE.U32 R2, R2, R13, RZ ;  /* 0x0000000d02027225 */ /* 0x004fc600078e00ff */
[----:B------:R-:W-:-:S04]  /*0360*/  IADD3 R11, P0, PT, R2, R6, RZ ;  /* 0x00000006020b7210 */ /* 0x000fc80007f1e0ff */
[----:B------:R-:W-:Y:S01]  /*0370*/  IADD3.X R6, PT, PT, R3, UR5, RZ, P0, !PT ;  /* 0x0000000503067c10 */ /* 0x000fe200087fe4ff */
[----:B------:R0:W-:Y:S02]  /*0380*/  STL [R0], R11 ;  /* 0x0000000b00007387 */ /* 0x0001e40000100800 */
[----:B0-----:R-:W-:Y:S01]  /*0390*/  VIADD R0, R0, 0x4 ;  /* 0x0000000400007836 */ /* 0x001fe20000000000 */
[----:B------:R-:W-:Y:S06]  /*03a0*/  BRA.U UP0, `(.L_x_4) ;  /* 0xfffffffd00cc7547 */ /* 0x000fec000b83ffff */
[----:B------:R-:W-:Y:S01]  /*03b0*/  SHF.R.U32.HI R4, RZ, 0x17, R7 ;  /* 0x00000017ff047819 */ /* 0x000fe20000011607 */
[----:B------:R0:W-:Y:S03]  /*03c0*/  STL [R1+0x18], R6 ;  /* 0x0000180601007387 */ /* 0x0001e60000100800 */
[C---:B------:R-:W-:Y:S02]  /*03d0*/  LOP3.LUT R0, R4.reuse, 0xe0, RZ, 0xc0, !PT ;  /* 0x000000e004007812 */ /* 0x040fe400078ec0ff */
[----:B------:R-:W-:-:S03]  /*03e0*/  LOP3.LUT P0, RZ, R4, 0x1f, RZ, 0xc0, !PT ;  /* 0x0000001f04ff7812 */ /* 0x000fc6000780c0ff */
[----:B------:R-:W-:-:S05]  /*03f0*/  VIADD R0, R0, 0xffffff80 ;  /* 0xffffff8000007836 */ /* 0x000fca0000000000 */
[----:B------:R-:W-:-:S05]  /*0400*/  SHF.R.U32.HI R0, RZ, 0x5, R0 ;  /* 0x00000005ff007819 */ /* 0x000fca0000011600 */
[----:B------:R-:W-:-:S05]  /*0410*/  IMAD R10, R0, -0x4, R1 ;  /* 0xfffffffc000a7824 */ /* 0x000fca00078e0201 */
[----:B------:R-:W2:Y:S04]  /*0420*/  LDL R0, [R10+0x18] ;  /* 0x000018000a007983 */ /* 0x000ea80000100800 */
[----:B------:R-:W2:Y:S04]  /*0430*/  LDL R3, [R10+0x14] ;  /* 0x000014000a037983 */ /* 0x000ea80000100800 */
[----:B------:R-:W3:Y:S01]  /*0440*/  @P0 LDL R2, [R10+0x10] ;  /* 0x000010000a020983 */ /* 0x000ee20000100800 */
[----:B------:R-:W-:Y:S01]  /*0450*/  LOP3.LUT R4, R4, 0x1f, RZ, 0xc0, !PT ;  /* 0x0000001f04047812 */ /* 0x000fe200078ec0ff */
[----:B------:R-:W-:Y:S01]  /*0460*/  UMOV UR4, 0x54442d19 ;  /* 0x54442d1900047882 */ /* 0x000fe20000000000 */
[----:B------:R-:W-:-:S02]  /*0470*/  UMOV UR5, 0x3bf921fb ;  /* 0x3bf921fb00057882 */ /* 0x000fc40000000000 */
[-C--:B--2---:R-:W-:Y:S02]  /*0480*/  @P0 SHF.L.W.U32.HI R0, R3, R4.reuse, R0 ;  /* 0x0000000403000219 */ /* 0x084fe40000010e00 */
[----:B---3--:R-:W-:Y:S02]  /*0490*/  @P0 SHF.L.W.U32.HI R3, R2, R4, R3 ;  /* 0x0000000402030219 */ /* 0x008fe40000010e03 */
[----:B------:R-:W-:Y:S02]  /*04a0*/  ISETP.GE.AND P0, PT, R7, RZ, PT ;  /* 0x000000ff0700720c */ /* 0x000fe40003f06270 */
[C---:B------:R-:W-:Y:S01]  /*04b0*/  SHF.L.W.U32.HI R2, R3.reuse, 0x2, R0 ;  /* 0x0000000203027819 */ /* 0x040fe20000010e00 */
[----:B------:R-:W-:-:S03]  /*04c0*/  IMAD.SHL.U32 R3, R3, 0x4, RZ ;  /* 0x0000000403037824 */ /* 0x000fc600078e00ff */
[----:B------:R-:W-:Y:S02]  /*04d0*/  SHF.R.S32.HI R4, RZ, 0x1f, R2 ;  /* 0x0000001fff047819 */ /* 0x000fe40000011402 */
[----:B------:R-:W-:Y:S02]  /*04e0*/  LOP3.LUT R7, R2, R7, RZ, 0x3c, !PT ;  /* 0x0000000702077212 */ /* 0x000fe400078e3cff */
[C---:B------:R-:W-:Y:S02]  /*04f0*/  LOP3.LUT R8, R4.reuse, R3, RZ, 0x3c, !PT ;  /* 0x0000000304087212 */ /* 0x040fe400078e3cff */
[----:B------:R-:W-:Y:S02]  /*0500*/  LOP3.LUT R9, R4, R2, RZ, 0x3c, !PT ;  /* 0x0000000204097212 */ /* 0x000fe400078e3cff */
[----:B------:R-:W-:Y:S02]  /*0510*/  SHF.R.U32.HI R3, RZ, 0x1e, R0 ;  /* 0x0000001eff037819 */ /* 0x000fe40000011600 */
[----:B------:R-:W-:-:S02]  /*0520*/  ISETP.GE.AND P1, PT, R7, RZ, PT ;  /* 0x000000ff0700720c */ /* 0x000fc40003f26270 */
[----:B------:R-:W1:Y:S01]  /*0530*/  I2F.F64.S64 R8, R8 ;  /* 0x0000000800087312 */ /* 0x000e620000301c00 */
[----:B------:R-:W-:-:S05]  /*0540*/  LEA.HI R0, R2, R3, RZ, 0x1 ;  /* 0x0000000302007211 */ /* 0x000fca00078f08ff */
[----:B------:R-:W-:-:S04]  /*0550*/  IMAD.MOV R2, RZ, RZ, -R0 ;  /* 0x000000ffff027224 */ /* 0x000fc800078e0a00 */
[----:B------:R-:W-:Y:S01]  /*0560*/  @!P0 IMAD.MOV.U32 R0, RZ, RZ, R2 ;  /* 0x000000ffff008224 */ /* 0x000fe200078e0002 */
[----:B-1----:R-:W-:-:S10]  /*0570*/  DMUL R10, R8, UR4 ;  /* 0x00000004080a7c28 */ /* 0x002fd40008000000 */
[----:B------:R-:W1:Y:S02]  /*0580*/  F2F.F32.F64 R10, R10 ;  /* 0x0000000a000a7310 */ /* 0x000e640000301000 */
[----:B01----:R-:W-:-:S07]  /*0590*/  FSEL R2, -R10, R10, !P1 ;  /* 0x0000000a0a027208 */ /* 0x003fce0004800100 */
.L_x_3:
[----:B------:R-:W-:Y:S05]  /*05a0*/  BSYNC.RECONVERGENT B0 ;  /* 0x0000000000007941 */ /* 0x000fea0003800200 */
.L_x_2:
[----:B------:R-:W-:Y:S01]  /*05b0*/  LOP3.LUT R6, R0, 0x1, RZ, 0xc0, !PT ;  /* 0x0000000100067812 */ /* 0x000fe200078ec0ff */
[----:B------:R-:W-:Y:S02]  /*05c0*/  IMAD.MOV.U32 R4, RZ, RZ, 0x37cbac00 ;  /* 0x37cbac00ff047424 */ /* 0x000fe400078e00ff */
[----:B------:R-:W-:Y:S01]  /*05d0*/  FMUL R3, R2, R2 ;  /* 0x0000000202037220 */ /* 0x000fe20000400000 */
[----:B------:R-:W0:Y:S01]  /*05e0*/  LDCU UR4, c[0x0][0x380] ;  /* 0x00007000ff0477ac */ /* 0x000e220008000800 */
[----:B------:R-:W-:Y:S01]  /*05f0*/  ISETP.NE.U32.AND P0, PT, R6, 0x1, PT ;  /* 0x000000010600780c */ /* 0x000fe20003f05070 */
[----:B------:R-:W1:Y:S01]  /*0600*/  S2UR UR5, SR_CgaCtaId ;  /* 0x00000000000579c3 */ /* 0x000e620000008800 */
[----:B------:R-:W-:Y:S01]  /*0610*/  FFMA R4, R3, R4, -0.0013887860113754868507 ;  /* 0xbab607ed03047423 */ /* 0x000fe20000000004 */
[----:B------:R-:W-:Y:S01]  /*0620*/  IMAD.MOV.U32 R6, RZ, RZ, 0x3d2aaabb ;  /* 0x3d2aaabbff067424 */ /* 0x000fe200078e00ff */
[----:B------:R-:W-:Y:S01]  /*0630*/  LOP3.LUT P1, RZ, R0, 0x2, RZ, 0xc0, !PT ;  /* 0x0000000200ff7812 */ /* 0x000fe2000782c0ff */
[----:B------:R-:W-:Y:S01]  /*0640*/  IMAD.MOV.U32 R7, RZ, RZ, 0x3effffff ;  /* 0x3effffffff077424 */ /* 0x000fe200078e00ff */
[----:B------:R-:W-:Y:S01]  /*0650*/  FSEL R0, R2, 1, P0 ;  /* 0x3f80000002007808 */ /* 0x000fe20000000000 */
[----:B------:R-:W-:Y:S01]  /*0660*/  BSSY.RECONVERGENT B0, `(.L_x_5) ;  /* 0x000009f000007945 */ /* 0x000fe20003800200 */
[----:B------:R-:W-:-:S02]  /*0670*/  FSEL R4, R4, -0.00019574658654164522886, !P0 ;  /* 0xb94d415304047808 */ /* 0x000fc40004000000 */
[----:B------:R-:W-:Y:S02]  /*0680*/  FSEL R6, R6, 0.0083327032625675201416, !P0 ;  /* 0x3c0885e406067808 */ /* 0x000fe40004000000 */
[----:B------:R-:W-:-:S03]  /*0690*/  FSEL R7, -R7, -0.16666662693023681641, !P0 ;  /* 0xbe2aaaa807077808 */ /* 0x000fc60004000100 */
[----:B------:R-:W-:Y:S01]  /*06a0*/  FFMA R4, R3, R4, R6 ;  /* 0x0000000403047223 */ /* 0x000fe20000000006 */
[----:B0-----:R-:W-:Y:S01]  /*06b0*/  ISETP.NE.AND P0, PT, R5, UR4, PT ;  /* 0x0000000405007c0c */ /* 0x001fe2000bf05270 */
[----:B------:R-:W-:Y:S02]  /*06c0*/  UMOV UR4, 0x400 ;  /* 0x0000040000047882 */ /* 0x000fe40000000000 */
[C---:B------:R-:W-:Y:S01]  /*06d0*/  FFMA R4, R3.reuse, R4, R7 ;  /* 0x0000000403047223 */ /* 0x040fe20000000007 */
[----:B------:R-:W-:Y:S01]  /*06e0*/  FFMA R3, R3, R0, RZ ;  /* 0x0000000003037223 */ /* 0x000fe200000000ff */
[----:B------:R-:W-:-:S03]  /*06f0*/  ISETP.EQ.OR P0, PT, R5, 0x1, !P0 ;  /* 0x000000010500780c */ /* 0x000fc60004702670 */
[----:B------:R-:W-:Y:S01]  /*0700*/  FFMA R2, R3, R4, R0 ;  /* 0x0000000403027223 */ /* 0x000fe20000000000 */
[----:B-1----:R-:W-:-:S03]  /*0710*/  ULEA UR4, UR5, UR4, 0x18 ;  /* 0x0000000405047291 */ /* 0x002fc6000f8ec0ff */
[----:B------:R-:W-:-:S04]  /*0720*/  @P1 FADD R2, RZ, -R2 ;  /* 0x80000002ff021221 */ /* 0x000fc80000000000 */
[----:B------:R-:W-:-:S05]  /*0730*/  IMAD.MOV.U32 R3, RZ, RZ, R2 ;  /* 0x000000ffff037224 */ /* 0x000fca00078e0002 */
[----:B------:R0:W-:Y:S04]  /*0740*/  STS.64 [UR4], R2 ;  /* 0x00000002ff007988 */ /* 0x0001e80008000a04 */
[----:B------:R-:W-:Y:S01]  /*0750*/  @P0 STS [UR4], RZ ;  /* 0x000000ffff000988 */ /* 0x000fe20008000804 */
[----:B0-----:R-:W-:Y:S01]  /*0760*/  @P0 IMAD.MOV.U32 R2, RZ, RZ, RZ ;  /* 0x000000ffff020224 */ /* 0x001fe200078e00ff */
[----:B------:R-:W-:Y:S06]  /*0770*/  @P0 BRA `(.L_x_6) ;  /* 0x0000000800340947 */ /* 0x000fec0003800000 */
[----:B------:R-:W0:Y:S02]  /*0780*/  LDCU UR6, c[0x0][0x384] ;  /* 0x00007080ff0677ac */ /* 0x000e240008000800 */
[----:B0-----:R-:W-:-:S09]  /*0790*/  UISETP.GE.AND UP0, UPT, UR6, 0x1, UPT ;  /* 0x000000010600788c */ /* 0x001fd2000bf06270 */
[----:B------:R-:W-:Y:S05]  /*07a0*/  BRA.U !UP0, `(.L_x_6) ;  /* 0x0000000908287547 */ /* 0x000fea000b800000 */
[----:B------:R-:W-:Y:S01]  /*07b0*/  UISETP.GE.U32.AND UP0, UPT, UR6, 0x4, UPT ;  /* 0x000000040600788c */ /* 0x000fe2000bf06070 */
[----:B------:R-:W-:Y:S01]  /*07c0*/  IMAD.MOV.U32 R16, RZ, RZ, R2 ;  /* 0x000000ffff107224 */ /* 0x000fe200078e0002 */
[----:B------:R-:W-:-:S07]  /*07d0*/  ULOP3.LUT UR5, UR6, 0x3, URZ, 0xc0, !UPT ;  /* 0x0000000306057892 */ /* 0x000fce000f8ec0ff */
[----:B------:R-:W-:Y:S05]  /*07e0*/  BRA.U !UP0, `(.L_x_7) ;  /* 0x0000000508d07547 */ /* 0x000fea000b800000 */
[----:B------:R-:W-:Y:S01]  /*07f0*/  ULOP3.LUT UR6, UR6, 0x7ffffffc, URZ, 0xc0, !UPT ;  /* 0x7ffffffc06067892 */ /* 0x000fe2000f8ec0ff */
[----:B------:R-:W-:-:S03]  /*0800*/  IMAD.MOV.U32 R16, RZ, RZ, R2 ;  /* 0x000000ffff107224 */ /* 0x000fc600078e0002 */
[----:B------:R-:W-:-:S04]  /*0810*/  UIADD3 UR6, UPT, UPT, -UR6, URZ, URZ ;  /* 0x000000ff06067290 */ /* 0x000fc8000fffe1ff */
[----:B------:R-:W-:-:S09]  /*0820*/  UISETP.GE.AND UP0, UPT, UR6, URZ, UPT ;  /* 0x000000ff0600728c */ /* 0x000fd2000bf06270 */
[----:B------:R-:W-:Y:S05]  /*0830*/  BRA.U UP0, `(.L_x_8) ;  /* 0x0000000500747547 */ /* 0x000fea000b800000 */
[----:B------:R-:W-:Y:S02]  /*0840*/  UIADD3 UR7, UPT, UPT, -UR6, URZ, URZ ;  /* 0x000000ff06077290 */ /* 0x000fe4000fffe1ff */
[----:B------:R-:W-:Y:S02]  /*0850*/  UPLOP3.LUT UP0, UPT, UPT, UPT, UPT, 0x80, 0x8 ;  /* 0x000000000008789c */ /* 0x000fe40003f0f070 */
[----:B------:R-:W-:-:S09]  /*0860*/  UISETP.GT.AND UP1, UPT, UR7, 0xc, UPT ;  /* 0x0000000c0700788c */ /* 0x000fd2000bf24270 */
[----:B------:R-:W-:Y:S05]  /*0870*/  BRA.U !UP1, `(.L_x_9) ;  /* 0x0000000109dc7547 */ /* 0x000fea000b800000 */
[----:B------:R-:W-:-:S11]  /*0880*/  UPLOP3.LUT UP0, UPT, UPT, UPT, UPT, 0x40, 0x4 ;  /* 0x000000000004789c */ /* 0x000fd60003f0e870 */
.L_x_10:
[----:B-1----:R-:W-:Y:S01]  /*0890*/  F2F.F64.F32 R6, R16 ;  /* 0x0000001000067310 */ /* 0x002fe20000201800 */
[----:B------:R-:W-:Y:S01]  /*08a0*/  UMOV UR10, 0x50000000 ;  /* 0x50000000000a7882 */ /* 0x000fe20000000000 */
[----:B------:R-:W-:Y:S01]  /*08b0*/  UMOV UR11, 0x3ffd1eb8 ;  /* 0x3ffd1eb8000b7882 */ /* 0x000fe20000000000 */
[----:B------:R-:W-:-:S04]  /*08c0*/  UIADD3 UR6, UPT, UPT, UR6, 0x10, URZ ;  /* 0x0000001006067890 */ /* 0x000fc8000fffe0ff */
[----:B------:R-:W-:Y:S01]  /*08d0*/  UISETP.GE.AND UP1, UPT, UR6, -0xc, UPT ;  /* 0xfffffff40600788c */ /* 0x000fe2000bf26270 */
[----:B0-----:R-:W0:Y:S02]  /*08e0*/  F2F.F64.F32 R2, R2 ;  /* 0x0000000200027310 */ /* 0x001e240000201800 */
[----:B0-----:R-:W-:-:S10]  /*08f0*/  DFMA R8, R6, UR10, -R2 ;  /* 0x0000000a06087c2b */ /* 0x001fd40008000802 */
[----:B------:R-:W0:Y:S08]  /*0900*/  F2F.F32.F64 R8, R8 ;  /* 0x0000000800087310 */ /* 0x000e300000301000 */
        /* <DEDUP_REMOVED lines=19> */
[----:B0-----:R-:W-:-:S06]  /*0a40*/  DFMA R6, R10, UR10, -R6 ;  /* 0x0000000a0a067c2b */ /* 0x001fcc0008000806 */
        /* <DEDUP_REMOVED lines=24> */
[----:B------:R0:W1:Y:S01]  /*0bd0*/  F2F.F32.F64 R16, R10 ;  /* 0x0000000a00107310 */ /* 0x0000620000301000 */
[----:B------:R-:W-:Y:S05]  /*0be0*/  BRA.U !UP1, `(.L_x_10) ;  /* 0xfffffffd09287547 */ /* 0x000fea000b83ffff */
.L_x_9:
[----:B------:R-:W-:-:S04]  /*0bf0*/  UIADD3 UR7, UPT, UPT, -UR6, URZ, URZ ;  /* 0x000000ff06077290 */ /* 0x000fc8000fffe1ff */
[----:B------:R-:W-:-:S09]  /*0c00*/  UISETP.GT.AND UP1, UPT, UR7, 0x4, UPT ;  /* 0x000000040700788c */ /* 0x000fd2000bf24270 */
[----:B------:R-:W-:Y:S05]  /*0c10*/  BRA.U !UP1, `(.L_x_11) ;  /* 0x0000000109747547 */ /* 0x000fea000b800000 */
[----:B-1----:R-:W-:Y:S01]  /*0c20*/  F2F.F64.F32 R6, R16 ;  /* 0x0000001000067310 */ /* 0x002fe20000201800 */
[----:B------:R-:W-:Y:S01]  /*0c30*/  UMOV UR10, 0x50000000 ;  /* 0x50000000000a7882 */ /* 0x000fe20000000000 */
[----:B------:R-:W-:Y:S01]  /*0c40*/  UMOV UR11, 0x3ffd1eb8 ;  /* 0x3ffd1eb8000b7882 */ /* 0x000fe20000000000 */
[----:B------:R-:W-:Y:S02]  /*0c50*/  UIADD3 UR6, UPT, UPT, UR6, 0x8, URZ ;  /* 0x0000000806067890 */ /* 0x000fe4000fffe0ff */
[----:B------:R-:W-:-:S03]  /*0c60*/  UPLOP3.LUT UP0, UPT, UPT, UPT, UPT, 0x40, 0x4 ;  /* 0x000000000004789c */ /* 0x000fc60003f0e870 */
[----:B------:R-:W1:Y:S02]  /*0c70*/  F2F.F64.F32 R2, R2 ;  /* 0x0000000200027310 */ /* 0x000e640000201800 */
[----:B-1----:R-:W-:-:S10]  /*0c80*/  DFMA R8, R6, UR10, -R2 ;  /* 0x0000000a06087c2b */ /* 0x002fd40008000802 */
        /* <DEDUP_REMOVED lines=21> */
[----:B------:R2:W3:Y:S05]  /*0de0*/  F2F.F32.F64 R16, R8 ;  /* 0x0000000800107310 */ /* 0x0004ea0000301000 */
.L_x_11:
[----:B------:R-:W-:-:S09]  /*0df0*/  UISETP.NE.OR UP0, UPT, UR6, URZ, UP0 ;  /* 0x000000ff0600728c */ /* 0x000fd20008705670 */
[----:B------:R-:W-:Y:S05]  /*0e00*/  BRA.U !UP0, `(.L_x_7) ;  /* 0x0000000108487547 */ /* 0x000fea000b800000 */
.L_x_8:
[----:B01-3--:R-:W-:Y:S01]  /*0e10*/  F2F.F64.F32 R6, R16 ;  /* 0x0000001000067310 */ /* 0x00bfe20000201800 */
[----:B------:R-:W-:Y:S01]  /*0e20*/  UMOV UR10, 0x50000000 ;  /* 0x50000000000a7882 */ /* 0x000fe20000000000 */
[----:B------:R-:W-:Y:S01]  /*0e30*/  UMOV UR11, 0x3ffd1eb8 ;  /* 0x3ffd1eb8000b7882 */ /* 0x000fe20000000000 */
[----:B------:R-:W-:-:S04]  /*0e40*/  UIADD3 UR6, UPT, UPT, UR6, 0x4, URZ ;  /* 0x0000000406067890 */ /* 0x000fc8000fffe0ff */
[----:B------:R-:W-:Y:S01]  /*0e50*/  UISETP.NE.AND UP0, UPT, UR6, URZ, UPT ;  /* 0x000000ff0600728c */ /* 0x000fe2000bf05270 */
[----:B------:R-:W2:Y:S02]  /*0e60*/  F2F.F64.F32 R2, R2 ;  /* 0x0000000200027310 */ /* 0x000ea40000201800 */
[----:B--2---:R-:W-:-:S10]  /*0e70*/  DFMA R8, R6, UR10, -R2 ;  /* 0x0000000a06087c2b */ /* 0x004fd40008000802 */
[----:B------:R-:W0:Y:S08]  /*0e80*/  F2F.F32.F64 R8, R8 ;  /* 0x0000000800087310 */ /* 0x000e300000301000 */
[----:B0-----:R-:W0:Y:S02]  /*0e90*/  F2F.F64.F32 R10, R8 ;  /* 0x00000008000a7310 */ /* 0x001e240000201800 */
[----:B0-----:R-:W-:-:S10]  /*0ea0*/  DFMA R6, R10, UR10, -R6 ;  /* 0x0000000a0a067c2b */ /* 0x001fd40008000806 */
[----:B------:R-:W0:Y:S08]  /*0eb0*/  F2F.F32.F64 R6, R6 ;  /* 0x0000000600067310 */ /* 0x000e300000301000 */
[----:B0-----:R-:W0:Y:S02]  /*0ec0*/  F2F.F64.F32 R12, R6 ;  /* 0x00000006000c7310 */ /* 0x001e240000201800 */
[----:B0-----:R-:W-:-:S06]  /*0ed0*/  DFMA R10, R12, UR10, -R10 ;  /* 0x0000000a0c0a7c2b */ /* 0x001fcc000800080a */
[----:B------:R-:W0:Y:S08]  /*0ee0*/  F2F.F32.F64 R2, R10 ;  /* 0x0000000a00027310 */ /* 0x000e300000301000 */
[----:B0---4-:R-:W0:Y:S02]  /*0ef0*/  F2F.F64.F32 R14, R2 ;  /* 0x00000002000e7310 */ /* 0x011e240000201800 */
[----:B0-----:R-:W-:-:S06]  /*0f00*/  DFMA R14, R14, UR10, -R12 ;  /* 0x0000000a0e0e7c2b */ /* 0x001fcc000800080c */
[----:B------:R4:W0:Y:S01]  /*0f10*/  F2F.F32.F64 R16, R14 ;  /* 0x0000000e00107310 */ /* 0x0008220000301000 */
[----:B------:R-:W-:Y:S05]  /*0f20*/  BRA.U UP0, `(.L_x_8) ;  /* 0xfffffffd00b87547 */ /* 0x000fea000b83ffff */
.L_x_7:
[----:B------:R-:W-:-:S09]  /*0f30*/  UISETP.NE.AND UP0, UPT, UR5, URZ, UPT ;  /* 0x000000ff0500728c */ /* 0x000fd2000bf05270 */
[----:B------:R-:W-:Y:S05]  /*0f40*/  BRA.U !UP0, `(.L_x_12) ;  /* 0x0000000108347547 */ /* 0x000fea000b800000 */
[----:B------:R-:W-:Y:S01]  /*0f50*/  IMAD.MOV.U32 R0, RZ, RZ, R2 ;  /* 0x000000ffff007224 */ /* 0x000fe200078e0002 */
[----:B------:R-:W-:Y:S01]  /*0f60*/  UIADD3 UR5, UPT, UPT, -UR5, URZ, URZ ;  /* 0x000000ff05057290 */ /* 0x000fe2000fffe1ff */
[----:B------:R-:W-:Y:S01]  /*0f70*/  UMOV UR6, 0x50000000 ;  /* 0x5000000000067882 */ /* 0x000fe20000000000 */
[----:B------:R-:W-:-:S10]  /*0f80*/  UMOV UR7, 0x3ffd1eb8 ;  /* 0x3ffd1eb800077882 */ /* 0x000fd40000000000 */
.L_x_13:
[----:B0-----:R5:W-:Y:S01]  /*0f90*/  F2F.F64.F32 R2, R0 ;  /* 0x0000000000027310 */ /* 0x001be20000201800 */
[----:B------:R-:W-:-:S04]  /*0fa0*/  UIADD3 UR5, UPT, UPT, UR5, 0x1, URZ ;  /* 0x0000000105057890 */ /* 0x000fc8000fffe0ff */
[----:B------:R-:W-:-:S03]  /*0fb0*/  UISETP.NE.AND UP0, UPT, UR5, URZ, UPT ;  /* 0x000000ff0500728c */ /* 0x000fc6000bf05270 */
[----:B01-3--:R-:W0:Y:S01]  /*0fc0*/  F2F.F64.F32 R6, R16 ;  /* 0x0000001000067310 */ /* 0x00be220000201800 */
[----:B-----5:R-:W-:Y:S01]  /*0fd0*/  IMAD.MOV.U32 R0, RZ, RZ, R16 ;  /* 0x000000ffff007224 */ /* 0x020fe200078e0010 */
[----:B0-----:R-:W-:-:S06]  /*0fe0*/  DFMA R2, R6, UR6, -R2 ;  /* 0x0000000606027c2b */ /* 0x001fcc0008000802 */
[----:B------:R0:W1:Y:S01]  /*0ff0*/  F2F.F32.F64 R16, R2 ;  /* 0x0000000200107310 */ /* 0x0000620000301000 */
[----:B------:R-:W-:Y:S05]  /*1000*/  BRA.U UP0, `(.L_x_13) ;  /* 0xfffffffd00e07547 */ /* 0x000fea000b83ffff */
[----:B0-----:R-:W-:-:S07]  /*1010*/  IMAD.MOV.U32 R2, RZ, RZ, R0 ;  /* 0x000000ffff027224 */ /* 0x001fce00078e0000 */
.L_x_12:
[----:B------:R-:W-:Y:S02]  /*1020*/  IMAD.MOV.U32 R17, RZ, RZ, R2 ;  /* 0x000000ffff117224 */ /* 0x000fe400078e0002 */
[----:B01-3--:R-:W-:-:S03]  /*1030*/  IMAD.MOV.U32 R2, RZ, RZ, R16 ;  /* 0x000000ffff027224 */ /* 0x00bfc600078e0010 */
[----:B------:R0:W-:Y:S04]  /*1040*/  STS.64 [UR4], R16 ;  /* 0x00000010ff007988 */ /* 0x0001e80008000a04 */
.L_x_6:
[----:B------:R-:W-:Y:S05]  /*1050*/  BSYNC.RECONVERGENT B0 ;  /* 0x0000000000007941 */ /* 0x000fea0003800200 */
.L_x_5:
[----:B------:R-:W1:Y:S02]  /*1060*/  LDC.64 R6, c[0x0][0x388] ;  /* 0x0000e200ff067b82 */ /* 0x000e640000000a00 */
[----:B-1----:R-:W-:-:S05]  /*1070*/  IMAD.WIDE R4, R5, 0x4, R6 ;  /* 0x0000000405047825 */ /* 0x002fca00078e0206 */
[----:B------:R-:W-:Y:S01]  /*1080*/  STG.E desc[UR8][R4.64], R2 ;  /* 0x0000000204007986 */ /* 0x000fe2000c101908 */
[----:B------:R-:W-:Y:S05]  /*1090*/  EXIT ;  /* 0x000000000000794d */ /* 0x000fea0003800000 */
        .weak           $__internal_0_$__cuda_sm3x_div_rn_noftz_f32_slowpath
        .type           $__internal_0_$__cuda_sm3x_div_rn_noftz_f32_slowpath,@function
        .size           $__internal_0_$__cuda_sm3x_div_rn_noftz_f32_slowpath,(.L_x_26 - $__internal_0_$__cuda_sm3x_div_rn_noftz_f32_slowpath)
$__internal_0_$__cuda_sm3x_div_rn_noftz_f32_slowpath:
[--C-:B------:R-:W-:Y:S01]  /*10a0*/  SHF.R.U32.HI R6, RZ, 0x17, R3.reuse ;  /* 0x00000017ff067819 */ /* 0x100fe20000011603 */
[----:B------:R-:W-:Y:S01]  /*10b0*/  BSSY.RECONVERGENT B1, `(.L_x_14) ;  /* 0x0000064000017945 */ /* 0x000fe20003800200 */
[--C-:B------:R-:W-:Y:S01]  /*10c0*/  SHF.R.U32.HI R4, RZ, 0x17, R0.reuse ;  /* 0x00000017ff047819 */ /* 0x100fe20000011600 */
[----:B------:R-:W-:Y:S01]  /*10d0*/  IMAD.MOV.U32 R7, RZ, RZ, R0 ;  /* 0x000000ffff077224 */ /* 0x000fe200078e0000 */
[----:B------:R-:W-:Y:S01]  /*10e0*/  LOP3.LUT R6, R6, 0xff, RZ, 0xc0, !PT ;  /* 0x000000ff06067812 */ /* 0x000fe200078ec0ff */
[----:B------:R-:W-:Y:S01]  /*10f0*/  IMAD.MOV.U32 R8, RZ, RZ, R3 ;  /* 0x000000ffff087224 */ /* 0x000fe200078e0003 */
[----:B------:R-:W-:-:S03]  /*1100*/  LOP3.LUT R4, R4, 0xff, RZ, 0xc0, !PT ;  /* 0x000000ff04047812 */ /* 0x000fc600078ec0ff */
[----:B------:R-:W-:Y:S02]  /*1110*/  VIADD R11, R6, 0xffffffff ;  /* 0xffffffff060b7836 */ /* 0x000fe40000000000 */
[----:B------:R-:W-:-:S03]  /*1120*/  VIADD R10, R4, 0xffffffff ;  /* 0xffffffff040a7836 */ /* 0x000fc60000000000 */
[----:B------:R-:W-:-:S04]  /*1130*/  ISETP.GT.U32.AND P0, PT, R11, 0xfd, PT ;  /* 0x000000fd0b00780c */ /* 0x000fc80003f04070 */
[----:B------:R-:W-:-:S13]  /*1140*/  ISETP.GT.U32.OR P0, PT, R10, 0xfd, P0 ;  /* 0x000000fd0a00780c */ /* 0x000fda0000704470 */
[----:B------:R-:W-:Y:S01]  /*1150*/  @!P0 IMAD.MOV.U32 R9, RZ, RZ, RZ ;  /* 0x000000ffff098224 */ /* 0x000fe200078e00ff */
[----:B------:R-:W-:Y:S06]  /*1160*/  @!P0 BRA `(.L_x_15) ;  /* 0x00000000005c8947 */ /* 0x000fec0003800000 */
[----:B------:R-:W-:Y:S02]  /*1170*/  FSETP.GTU.FTZ.AND P0, PT, |R0|, +INF , PT ;  /* 0x7f8000000000780b */ /* 0x000fe40003f1c200 */
[----:B------:R-:W-:-:S04]  /*1180*/  FSETP.GTU.FTZ.AND P1, PT, |R3|, +INF , PT ;  /* 0x7f8000000300780b */ /* 0x000fc80003f3c200 */
[----:B------:R-:W-:-:S13]  /*1190*/  PLOP3.LUT P0, PT, P0, P1, PT, 0xf8, 0x8f ;  /* 0x00000000008f781c */ /* 0x000fda0000703f70 */
[----:B------:R-:W-:Y:S05]  /*11a0*/  @P0 BRA `(.L_x_16) ;  /* 0x00000004004c0947 */ /* 0x000fea0003800000 */
[----:B------:R-:W-:-:S13]  /*11b0*/  LOP3.LUT P0, RZ, R8, 0x7fffffff, R7, 0xc8, !PT ;  /* 0x7fffffff08ff7812 */ /* 0x000fda000780c807 */
[----:B------:R-:W-:Y:S05]  /*11c0*/  @!P0 BRA `(.L_x_17) ;  /* 0x00000004003c8947 */ /* 0x000fea0003800000 */
[C---:B------:R-:W-:Y:S02]  /*11d0*/  FSETP.NEU.FTZ.AND P2, PT, |R0|.reuse, +INF , PT ;  /* 0x7f8000000000780b */ /* 0x040fe40003f5d200 */
[----:B------:R-:W-:Y:S02]  /*11e0*/  FSETP.NEU.FTZ.AND P1, PT, |R3|, +INF , PT ;  /* 0x7f8000000300780b */ /* 0x000fe40003f3d200 */
[----:B------:R-:W-:-:S11]  /*11f0*/  FSETP.NEU.FTZ.AND P0, PT, |R0|, +INF , PT ;  /* 0x7f8000000000780b */ /* 0x000fd60003f1d200 */
[----:B------:R-:W-:Y:S05]  /*1200*/  @!P1 BRA !P2, `(.L_x_17) ;  /* 0x00000004002c9947 */ /* 0x000fea0005000000 */
[----:B------:R-:W-:-:S04]  /*1210*/  LOP3.LUT P2, RZ, R7, 0x7fffffff, RZ, 0xc0, !PT ;  /* 0x7fffffff07ff7812 */ /* 0x000fc8000784c0ff */
[----:B------:R-:W-:-:S13]  /*1220*/  PLOP3.LUT P1, PT, P1, P2, PT, 0x2f, 0xf2 ;  /* 0x0000000000f2781c */ /* 0x000fda0000f24577 */
[----:B------:R-:W-:Y:S05]  /*1230*/  @P1 BRA `(.L_x_18) ;  /* 0x0000000400181947 */ /* 0x000fea0003800000 */
[----:B------:R-:W-:-:S04]  /*1240*/  LOP3.LUT P1, RZ, R8, 0x7fffffff, RZ, 0xc0, !PT ;  /* 0x7fffffff08ff7812 */ /* 0x000fc8000782c0ff */
[----:B------:R-:W-:-:S13]  /*1250*/  PLOP3.LUT P0, PT, P0, P1, PT, 0x2f, 0xf2 ;  /* 0x0000000000f2781c */ /* 0x000fda0000702577 */
[----:B------:R-:W-:Y:S05]  /*1260*/  @P0 BRA `(.L_x_19) ;  /* 0x0000000400000947 */ /* 0x000fea0003800000 */
[----:B------:R-:W-:Y:S02]  /*1270*/  ISETP.GE.AND P0, PT, R10, RZ, PT ;  /* 0x000000ff0a00720c */ /* 0x000fe40003f06270 */
[----:B------:R-:W-:-:S11]  /*1280*/  ISETP.GE.AND P1, PT, R11, RZ, PT ;  /* 0x000000ff0b00720c */ /* 0x000fd60003f26270 */
[----:B------:R-:W-:Y:S02]  /*1290*/  @P0 IMAD.MOV.U32 R9, RZ, RZ, RZ ;  /* 0x000000ffff090224 */ /* 0x000fe400078e00ff */
[----:B------:R-:W-:Y:S01]  /*12a0*/  @!P0 FFMA R7, R0, 1.84467440737095516160e+19, RZ ;  /* 0x5f80000000078823 */ /* 0x000fe200000000ff */
[----:B------:R-:W-:Y:S02]  /*12b0*/  @!P0 IMAD.MOV.U32 R9, RZ, RZ, -0x40 ;  /* 0xffffffc0ff098424 */ /* 0x000fe400078e00ff */
[----:B------:R-:W-:Y:S02]  /*12c0*/  @!P1 FFMA R8, R3, 1.84467440737095516160e+19, RZ ;  /* 0x5f80000003089823 */ /* 0x000fe400000000ff */
[----:B------:R-:W-:-:S07]  /*12d0*/  @!P1 VIADD R9, R9, 0x40 ;  /* 0x0000004009099836 */ /* 0x000fce0000000000 */
.L_x_15:
[----:B------:R-:W-:Y:S01]  /*12e0*/  LEA R3, R6, 0xc0800000, 0x17 ;  /* 0xc080000006037811 */ /* 0x000fe200078eb8ff */
[----:B------:R-:W-:Y:S01]  /*12f0*/  VIADD R4, R4, 0xffffff81 ;  /* 0xffffff8104047836 */ /* 0x000fe20000000000 */
[----:B------:R-:W-:Y:S03]  /*1300*/  BSSY.RECONVERGENT B2, `(.L_x_20) ;  /* 0x0000035000027945 */ /* 0x000fe60003800200 */
[----:B------:R-:W-:Y:S02]  /*1310*/  IMAD.IADD R3, R8, 0x1, -R3 ;  /* 0x0000000108037824 */ /* 0x000fe400078e0a03 */
[C---:B------:R-:W-:Y:S01]  /*1320*/  IMAD R0, R4.reuse, -0x800000, R7 ;  /* 0xff80000004007824 */ /* 0x040fe200078e0207 */
[----:B------:R-:W-:Y:S01]  /*1330*/  IADD3 R4, PT, PT, R4, 0x7f, -R6 ;  /* 0x0000007f04047810 */ /* 0x000fe20007ffe806 */
[----:B------:R-:W0:Y:S01]  /*1340*/  MUFU.RCP R8, R3 ;  /* 0x0000000300087308 */ /* 0x000e220000001000 */
[----:B------:R-:W-:-:S03]  /*1350*/  FADD.FTZ R11, -R3, -RZ ;  /* 0x800000ff030b7221 */ /* 0x000fc60000010100 */
[----:B------:R-:W-:Y:S02]  /*1360*/  IMAD.IADD R4, R4, 0x1, R9 ;  /* 0x0000000104047824 */ /* 0x000fe400078e0209 */
[----:B0-----:R-:W-:-:S04]  /*1370*/  FFMA R13, R8, R11, 1 ;  /* 0x3f800000080d7423 */ /* 0x001fc8000000000b */
[----:B------:R-:W-:-:S04]  /*1380*/  FFMA R10, R8, R13, R8 ;  /* 0x0000000d080a7223 */ /* 0x000fc80000000008 */
[----:B------:R-:W-:-:S04]  /*1390*/  FFMA R7, R0, R10, RZ ;  /* 0x0000000a00077223 */ /* 0x000fc800000000ff */
[----:B------:R-:W-:-:S04]  /*13a0*/  FFMA R8, R11, R7, R0 ;  /* 0x000000070b087223 */ /* 0x000fc80000000000 */
[----:B------:R-:W-:-:S04]  /*13b0*/  FFMA R7, R10, R8, R7 ;  /* 0x000000080a077223 */ /* 0x000fc80000000007 */
[----:B------:R-:W-:-:S04]  /*13c0*/  FFMA R8, R11, R7, R0 ;  /* 0x000000070b087223 */ /* 0x000fc80000000000 */
[----:B------:R-:W-:-:S05]  /*13d0*/  FFMA R0, R10, R8, R7 ;  /* 0x000000080a007223 */ /* 0x000fca0000000007 */
[----:B------:R-:W-:-:S04]  /*13e0*/  SHF.R.U32.HI R3, RZ, 0x17, R0 ;  /* 0x00000017ff037819 */ /* 0x000fc80000011600 */
[----:B------:R-:W-:-:S05]  /*13f0*/  LOP3.LUT R3, R3, 0xff, RZ, 0xc0, !PT ;  /* 0x000000ff03037812 */ /* 0x000fca00078ec0ff */
[----:B------:R-:W-:-:S04]  /*1400*/  IMAD.IADD R9, R3, 0x1, R4 ;  /* 0x0000000103097824 */ /* 0x000fc800078e0204 */
[----:B------:R-:W-:-:S05]  /*1410*/  VIADD R3, R9, 0xffffffff ;  /* 0xffffffff09037836 */ /* 0x000fca0000000000 */
[----:B------:R-:W-:-:S13]  /*1420*/  ISETP.GE.U32.AND P0, PT, R3, 0xfe, PT ;  /* 0x000000fe0300780c */ /* 0x000fda0003f06070 */
[----:B------:R-:W-:Y:S05]  /*1430*/  @!P0 BRA `(.L_x_21) ;  /* 0x0000000000808947 */ /* 0x000fea0003800000 */
[----:B------:R-:W-:-:S13]  /*1440*/  ISETP.GT.AND P0, PT, R9, 0xfe, PT ;  /* 0x000000fe0900780c */ /* 0x000fda0003f04270 */
[----:B------:R-:W-:Y:S05]  /*1450*/  @P0 BRA `(.L_x_22) ;  /* 0x00000000006c0947 */ /* 0x000fea0003800000 */
[----:B------:R-:W-:-:S13]  /*1460*/  ISETP.GE.AND P0, PT, R9, 0x1, PT ;  /* 0x000000010900780c */ /* 0x000fda0003f06270 */
[----:B------:R-:W-:Y:S05]  /*1470*/  @P0 BRA `(.L_x_23) ;  /* 0x0000000000740947 */ /* 0x000fea0003800000 */
[----:B------:R-:W-:Y:S02]  /*1480*/  ISETP.GE.AND P0, PT, R9, -0x18, PT ;  /* 0xffffffe80900780c */ /* 0x000fe40003f06270 */
[----:B------:R-:W-:-:S11]  /*1490*/  LOP3.LUT R0, R0, 0x80000000, RZ, 0xc0, !PT ;  /* 0x8000000000007812 */ /* 0x000fd600078ec0ff */
[----:B------:R-:W-:Y:S05]  /*14a0*/  @!P0 BRA `(.L_x_23) ;  /* 0x0000000000688947 */ /* 0x000fea0003800000 */
[CCC-:B------:R-:W-:Y:S01]  /*14b0*/  FFMA.RZ R3, R10.reuse, R8.reuse, R7.reuse ;  /* 0x000000080a037223 */ /* 0x1c0fe2000000c007 */
[CCC-:B------:R-:W-:Y:S01]  /*14c0*/  FFMA.RM R4, R10.reuse, R8.reuse, R7.reuse ;  /* 0x000000080a047223 */ /* 0x1c0fe20000004007 */
[C---:B------:R-:W-:Y:S02]  /*14d0*/  ISETP.NE.AND P2, PT, R9.reuse, RZ, PT ;  /* 0x000000ff0900720c */ /* 0x040fe40003f45270 */
[----:B------:R-:W-:Y:S02]  /*14e0*/  ISETP.NE.AND P1, PT, R9, RZ, PT ;  /* 0x000000ff0900720c */ /* 0x000fe40003f25270 */
[----:B------:R-:W-:Y:S01]  /*14f0*/  LOP3.LUT R6, R3, 0x7fffff, RZ, 0xc0, !PT ;  /* 0x007fffff03067812 */ /* 0x000fe200078ec0ff */
[----:B------:R-:W-:Y:S01]  /*1500*/  FFMA.RP R3, R10, R8, R7 ;  /* 0x000000080a037223 */ /* 0x000fe20000008007 */
[----:B------:R-:W-:Y:S02]  /*1510*/  VIADD R7, R9, 0x20 ;  /* 0x0000002009077836 */ /* 0x000fe40000000000 */
[----:B------:R-:W-:Y:S01]  /*1520*/  LOP3.LUT R6, R6, 0x800000, RZ, 0xfc, !PT ;  /* 0x0080000006067812 */ /* 0x000fe200078efcff */
[----:B------:R-:W-:Y:S01]  /*1530*/  IMAD.MOV R8, RZ, RZ, -R9 ;  /* 0x000000ffff087224 */ /* 0x000fe200078e0a09 */
[----:B------:R-:W-:-:S02]  /*1540*/  FSETP.NEU.FTZ.AND P0, PT, R3, R4, PT ;  /* 0x000000040300720b */ /* 0x000fc40003f1d000 */
[----:B------:R-:W-:Y:S02]  /*1550*/  SHF.L.U32 R7, R6, R7, RZ ;  /* 0x0000000706077219 */ /* 0x000fe400000006ff */
[----:B------:R-:W-:Y:S02]  /*1560*/  SEL R3, R8, RZ, P2 ;  /* 0x000000ff08037207 */ /* 0x000fe40001000000 */
[----:B------:R-:W-:Y:S02]  /*1570*/  ISETP.NE.AND P1, PT, R7, RZ, P1 ;  /* 0x000000ff0700720c */ /* 0x000fe40000f25270 */
[----:B------:R-:W-:Y:S02]  /*1580*/  SHF.R.U32.HI R3, RZ, R3, R6 ;  /* 0x00000003ff037219 */ /* 0x000fe40000011606 */
[----:B------:R-:W-:Y:S02]  /*1590*/  PLOP3.LUT P0, PT, P0, P1, PT, 0xf8, 0x8f ;  /* 0x00000000008f781c */ /* 0x000fe40000703f70 */
[----:B------:R-:W-:-:S02]  /*15a0*/  SHF.R.U32.HI R7, RZ, 0x1, R3 ;  /* 0x00000001ff077819 */ /* 0x000fc40000011603 */
[----:B------:R-:W-:-:S04]  /*15b0*/  SEL R4, RZ, 0x1, !P0 ;  /* 0x00000001ff047807 */ /* 0x000fc80004000000 */
[----:B------:R-:W-:-:S04]  /*15c0*/  LOP3.LUT R4, R4, 0x1, R7, 0xf8, !PT ;  /* 0x0000000104047812 */ /* 0x000fc800078ef807 */
[----:B------:R-:W-:-:S05]  /*15d0*/  LOP3.LUT R4, R4, R3, RZ, 0xc0, !PT ;  /* 0x0000000304047212 */ /* 0x000fca00078ec0ff */
[----:B------:R-:W-:-:S05]  /*15e0*/  IMAD.IADD R7, R7, 0x1, R4 ;  /* 0x0000000107077824 */ /* 0x000fca00078e0204 */
[----:B------:R-:W-:Y:S01]  /*15f0*/  LOP3.LUT R0, R7, R0, RZ, 0xfc, !PT ;  /* 0x0000000007007212 */ /* 0x000fe200078efcff */
[----:B------:R-:W-:Y:S06]  /*1600*/  BRA `(.L_x_23) ;  /* 0x0000000000107947 */ /* 0x000fec0003800000 */
.L_x_22:
[----:B------:R-:W-:-:S04]  /*1610*/  LOP3.LUT R0, R0, 0x80000000, RZ, 0xc0, !PT ;  /* 0x8000000000007812 */ /* 0x000fc800078ec0ff */
[----:B------:R-:W-:Y:S01]  /*1620*/  LOP3.LUT R0, R0, 0x7f800000, RZ, 0xfc, !PT ;  /* 0x7f80000000007812 */ /* 0x000fe200078efcff */
[----:B------:R-:W-:Y:S06]  /*1630*/  BRA `(.L_x_23) ;  /* 0x0000000000047947 */ /* 0x000fec0003800000 */
.L_x_21:
[----:B------:R-:W-:-:S07]  /*1640*/  IMAD R0, R4, 0x800000, R0 ;  /* 0x0080000004007824 */ /* 0x000fce00078e0200 */
.L_x_23:
[----:B------:R-:W-:Y:S05]  /*1650*/  BSYNC.RECONVERGENT B2 ;  /* 0x0000000000027941 */ /* 0x000fea0003800200 */
.L_x_20:
[----:B------:R-:W-:Y:S05]  /*1660*/  BRA `(.L_x_24) ;  /* 0x0000000000207947 */ /* 0x000fea0003800000 */
.L_x_19:
[----:B------:R-:W-:-:S04]  /*1670*/  LOP3.LUT R0, R8, 0x80000000, R7, 0x48, !PT ;  /* 0x8000000008007812 */ /* 0x000fc800078e4807 */
[----:B------:R-:W-:Y:S01]  /*1680*/  LOP3.LUT R0, R0, 0x7f800000, RZ, 0xfc, !PT ;  /* 0x7f80000000007812 */ /* 0x000fe200078efcff */
[----:B------:R-:W-:Y:S06]  /*1690*/  BRA `(.L_x_24) ;  /* 0x0000000000147947 */ /* 0x000fec0003800000 */
.L_x_18:
[----:B------:R-:W-:Y:S01]  /*16a0*/  LOP3.LUT R0, R8, 0x80000000, R7, 0x48, !PT ;  /* 0x8000000008007812 */ /* 0x000fe200078e4807 */
[----:B------:R-:W-:Y:S06]  /*16b0*/  BRA `(.L_x_24) ;  /* 0x00000000000c7947 */ /* 0x000fec0003800000 */
.L_x_17:
[----:B------:R-:W0:Y:S01]  /*16c0*/  MUFU.RSQ R0, -QNAN ;  /* 0xffc0000000007908 */ /* 0x000e220000001400 */
[----:B------:R-:W-:Y:S05]  /*16d0*/  BRA `(.L_x_24) ;  /* 0x0000000000047947 */ /* 0x000fea0003800000 */
.L_x_16:
[----:B------:R-:W-:-:S07]  /*16e0*/  FADD.FTZ R0, R0, R3 ;  /* 0x0000000300007221 */ /* 0x000fce0000010000 */
.L_x_24:
[----:B------:R-:W-:Y:S05]  /*16f0*/  BSYNC.RECONVERGENT B1 ;  /* 0x0000000000017941 */ /* 0x000fea0003800200 */
.L_x_14:
[----:B------:R-:W-:-:S04]  /*1700*/  IMAD.MOV.U32 R3, RZ, RZ, 0x0 ;  /* 0x00000000ff037424 */ /* 0x000fc800078e00ff */
[----:B0-----:R-:W-:Y:S05]  /*1710*/  RET.REL.NODEC R2 `(_Z6updateiiPf) ;  /* 0xffffffe802387950 */ /* 0x001fea0003c3ffff */
.L_x_25:
[----:B------:R-:W-:-:S00]  /*1720*/  BRA `(.L_x_25) ;  /* 0xfffffffc00fc7947 */ /* 0x000fc0000383ffff */
[----:B------:R-:W-:-:S00]  /*1730*/  NOP ;  /* 0x0000000000007918 */ /* 0x000fc00000000000 */
        /* <DEDUP_REMOVED lines=12> */
.L_x_26:


//--------------------- .nv.global.init           --------------------------
	.section	.nv.global.init,"aw",@progbits
	.align	4
.nv.global.init:
	.type		__cudart_i2opi_f,@object
	.size		__cudart_i2opi_f,(.L_0 - __cudart_i2opi_f)
__cudart_i2opi_f:
        /*0000*/ 	.byte	0x41, 0x90, 0x43, 0x3c, 0x99, 0x95, 0x62, 0xdb, 0xc0, 0xdd, 0x34, 0xf5, 0xd1, 0x57, 0x27, 0xfc
        /*0010*/ 	.byte	0x29, 0x15, 0x44, 0x4e, 0x6e, 0x83, 0xf9, 0xa2
.L_0:


//--------------------- .nv.shared._Z6updateiiPf  --------------------------
	.section	.nv.shared._Z6updateiiPf,"aw",@nobits
	.sectionflags	@""
	.align	4
.nv.shared._Z6updateiiPf:
	.zero		1032


//--------------------- .nv.shared.reserved.0     --------------------------
	.section	.nv.shared.reserved.0,"aw",@nobits
	.weak		__nv_reservedSMEM_offset_0_alias
	.size		__nv_reservedSMEM_offset_0_alias, 0, 64
	.other		__nv_reservedSMEM_offset_0_alias,@"STO_CUDA_RESERVED_SHARED STV_DEFAULT"
__nv_reservedSMEM_offset_0_alias:
	.zero		0
	.zero		64


//--------------------- .nv.constant0._Z6updateiiPf --------------------------
	.section	.nv.constant0._Z6updateiiPf,"a",@progbits
	.sectionflags	@""
	.align	4
.nv.constant0._Z6updateiiPf:
	.zero		912


//--------------------- SYMBOLS --------------------------

	.type		.nv.reservedSmem.offset0,@object
	.size		.nv.reservedSmem.offset0,0x4
	.type		.nv.reservedSmem.cap,@object
	.size		.nv.reservedSmem.cap,0x4
